	.headerflags	@"EF_CUDA_TEXMODE_UNIFIED EF_CUDA_64BIT_ADDRESS EF_CUDA_ACCELERATORS EF_CUDA_SM90 EF_CUDA_VIRTUAL_SM(EF_CUDA_SM90)"
	.elftype	@"ET_EXEC"


//--------------------- .nv.info                  --------------------------
	.section	.nv.info,"",@"SHT_CUDA_INFO"
	.align	4


	//----- nvinfo : EIATTR_REGCOUNT
	.align		4
        /*0000*/ 	.byte	0x04, 0x2f
        /*0002*/ 	.short	(.L_3 - .L_2)
	.align		4
.L_2:
        /*0004*/ 	.word	index@(triton_poi_fused__native_batch_norm_legit_no_training_relu_19)
        /*0008*/ 	.word	0x00000020


	//----- nvinfo : EIATTR_MIN_STACK_SIZE
	.align		4
.L_3:
        /*000c*/ 	.byte	0x04, 0x12
        /*000e*/ 	.short	(.L_5 - .L_4)
	.align		4
.L_4:
        /*0010*/ 	.word	index@(triton_poi_fused__native_batch_norm_legit_no_training_relu_19)
        /*0014*/ 	.word	0x00000000


	//----- nvinfo : EIATTR_FRAME_SIZE
	.align		4
.L_5:
        /*0018*/ 	.byte	0x04, 0x11
        /*001a*/ 	.short	(.L_7 - .L_6)
	.align		4
.L_6:
        /*001c*/ 	.word	index@(triton_poi_fused__native_batch_norm_legit_no_training_relu_19)
        /*0020*/ 	.word	0x00000000


	//----- nvinfo : EIATTR_MIN_STACK_SIZE
	.align		4
.L_7:
        /*0024*/ 	.byte	0x04, 0x12
        /*0026*/ 	.short	(.L_9 - .L_8)
	.align		4
.L_8:
        /*0028*/ 	.word	index@(triton_poi_fused__native_batch_norm_legit_no_training_relu_19)
        /*002c*/ 	.word	0x00000000
.L_9:


//--------------------- .nv.info.triton_poi_fused__native_batch_norm_legit_no_training_relu_19 --------------------------
	.section	.nv.info.triton_poi_fused__native_batch_norm_legit_no_training_relu_19,"",@"SHT_CUDA_INFO"
	.sectionflags	@""
	.align	4


	//----- nvinfo : EIATTR_CUDA_API_VERSION
	.align		4
        /*0000*/ 	.byte	0x04, 0x37
        /*0002*/ 	.short	(.L_11 - .L_10)
.L_10:
        /*0004*/ 	.word	0x0000007c


	//----- nvinfo : EIATTR_KPARAM_INFO
	.align		4
.L_11:
        /*0008*/ 	.byte	0x04, 0x17
        /*000a*/ 	.short	(.L_13 - .L_12)
.L_12:
        /*000c*/ 	.word	0x00000000
        /*0010*/ 	.short	0x0007
        /*0012*/ 	.short	0x0034
        /*0014*/ 	.byte	0x00, 0xf0, 0x11, 0x00


	//----- nvinfo : EIATTR_KPARAM_INFO
	.align		4
.L_13:
        /*0018*/ 	.byte	0x04, 0x17
        /*001a*/ 	.short	(.L_15 - .L_14)
.L_14:
        /*001c*/ 	.word	0x00000000
        /*0020*/ 	.short	0x0006
        /*0022*/ 	.short	0x0030
        /*0024*/ 	.byte	0x00, 0xf0, 0x11, 0x00


	//----- nvinfo : EIATTR_KPARAM_INFO
	.align		4
.L_15:
        /*0028*/ 	.byte	0x04, 0x17
        /*002a*/ 	.short	(.L_17 - .L_16)
.L_16:
        /*002c*/ 	.word	0x00000000
        /*0030*/ 	.short	0x0005
        /*0032*/ 	.short	0x0028
        /*0034*/ 	.byte	0x00, 0xf4, 0x21, 0x00


	//----- nvinfo : EIATTR_KPARAM_INFO
	.align		4
.L_17:
        /*0038*/ 	.byte	0x04, 0x17
        /*003a*/ 	.short	(.L_19 - .L_18)
.L_18:
        /*003c*/ 	.word	0x00000000
        /*0040*/ 	.short	0x0004
        /*0042*/ 	.short	0x0020
        /*0044*/ 	.byte	0x00, 0xf4, 0x21, 0x00


	//----- nvinfo : EIATTR_KPARAM_INFO
	.align		4
.L_19:
        /*0048*/ 	.byte	0x04, 0x17
        /*004a*/ 	.short	(.L_21 - .L_20)
.L_20:
        /*004c*/ 	.word	0x00000000
        /*0050*/ 	.short	0x0003
        /*0052*/ 	.short	0x0018
        /*0054*/ 	.byte	0x00, 0xf4, 0x21, 0x00


	//----- nvinfo : EIATTR_KPARAM_INFO
	.align		4
.L_21:
        /*0058*/ 	.byte	0x04, 0x17
        /*005a*/ 	.short	(.L_23 - .L_22)
.L_22:
        /*005c*/ 	.word	0x00000000
        /*0060*/ 	.short	0x0002
        /*0062*/ 	.short	0x0010
        /*0064*/ 	.byte	0x00, 0xf4, 0x21, 0x00


	//----- nvinfo : EIATTR_KPARAM_INFO
	.align		4
.L_23:
        /*0068*/ 	.byte	0x04, 0x17
        /*006a*/ 	.short	(.L_25 - .L_24)
.L_24:
        /*006c*/ 	.word	0x00000000
        /*0070*/ 	.short	0x0001
        /*0072*/ 	.short	0x0008
        /*0074*/ 	.byte	0x00, 0xf4, 0x21, 0x00


	//----- nvinfo : EIATTR_KPARAM_INFO
	.align		4
.L_25:
        /*0078*/ 	.byte	0x04, 0x17
        /*007a*/ 	.short	(.L_27 - .L_26)
.L_26:
        /*007c*/ 	.word	0x00000000
        /*0080*/ 	.short	0x0000
        /*0082*/ 	.short	0x0000
        /*0084*/ 	.byte	0x00, 0xf4, 0x21, 0x00


	//----- nvinfo : EIATTR_SPARSE_MMA_MASK
	.align		4
.L_27:
        /*0088*/ 	.byte	0x03, 0x50
        /*008a*/ 	.short	0x0000


	//----- nvinfo : EIATTR_MAXREG_COUNT
	.align		4
        /*008c*/ 	.byte	0x03, 0x1b
        /*008e*/ 	.short	0x00ff


	//----- nvinfo : EIATTR_EXIT_INSTR_OFFSETS
	.align		4
        /*0090*/ 	.byte	0x04, 0x1c
        /*0092*/ 	.short	(.L_29 - .L_28)


	//   ....[0]....
.L_28:
        /*0094*/ 	.word	0x00000a20


	//   ....[1]....
        /*0098*/ 	.word	0x00000aa0


	//----- nvinfo : EIATTR_REQNTID
	.align		4
.L_29:
        /*009c*/ 	.byte	0x04, 0x10
        /*009e*/ 	.short	(.L_31 - .L_30)
.L_30:
        /*00a0*/ 	.word	0x00000080
        /*00a4*/ 	.word	0x00000001
        /*00a8*/ 	.word	0x00000001


	//----- nvinfo : EIATTR_CBANK_PARAM_SIZE
	.align		4
.L_31:
        /*00ac*/ 	.byte	0x03, 0x19
        /*00ae*/ 	.short	0x0038


	//----- nvinfo : EIATTR_PARAM_CBANK
	.align		4
        /*00b0*/ 	.byte	0x04, 0x0a
        /*00b2*/ 	.short	(.L_33 - .L_32)
	.align		4
.L_32:
        /*00b4*/ 	.word	index@(.nv.constant0.triton_poi_fused__native_batch_norm_legit_no_training_relu_19)
        /*00b8*/ 	.short	0x0210
        /*00ba*/ 	.short	0x0038


	//----- nvinfo : EIATTR_SW_WAR
	.align		4
.L_33:
        /*00bc*/ 	.byte	0x04, 0x36
        /*00be*/ 	.short	(.L_35 - .L_34)
.L_34:
        /*00c0*/ 	.word	0x00000008
.L_35:


//--------------------- .nv.callgraph             --------------------------
	.section	.nv.callgraph,"",@"SHT_CUDA_CALLGRAPH"
	.align	4
	.sectionentsize	8
	.align		4
        /*0000*/ 	.word	0x00000000
	.align		4
        /*0004*/ 	.word	0xffffffff
	.align		4
        /*0008*/ 	.word	0x00000000
	.align		4
        /*000c*/ 	.word	0xfffffffe
	.align		4
        /*0010*/ 	.word	0x00000000
	.align		4
        /*0014*/ 	.word	0xfffffffd
	.align		4
        /*0018*/ 	.word	0x00000000
	.align		4
        /*001c*/ 	.word	0xfffffffc


//--------------------- .nv.constant4             --------------------------
	.section	.nv.constant4,"a",@progbits
	.align	8
	.align		8
.nv.constant4:
        /*0000*/ 	.dword	_$_str
	.align		8
        /*0008*/ 	.dword	_$_str_$_2


//--------------------- .text.triton_poi_fused__native_batch_norm_legit_no_training_relu_19 --------------------------
	.section	.text.triton_poi_fused__native_batch_norm_legit_no_training_relu_19,"ax",@progbits
	.sectionflags	@"SHF_BARRIERS=1"
	.align	128
        .global         triton_poi_fused__native_batch_norm_legit_no_training_relu_19
        .type           triton_poi_fused__native_batch_norm_legit_no_training_relu_19,@function
        .size           triton_poi_fused__native_batch_norm_legit_no_training_relu_19,(.L_x_1 - triton_poi_fused__native_batch_norm_legit_no_training_relu_19)
        .other          triton_poi_fused__native_batch_norm_legit_no_training_relu_19,@"STO_CUDA_ENTRY STV_DEFAULT"
triton_poi_fused__native_batch_norm_legit_no_training_relu_19:
.text.triton_poi_fused__native_batch_norm_legit_no_training_relu_19:
[----:B------:R-:W0:Y:S01]  /*0000*/  LDC R1, c[0x0][0x28] ;  /* 0x00000a00ff017b82 */ /* 0x000e220000000800 */
[----:B------:R-:W1:Y:S07]  /*0010*/  S2R R2, SR_CTAID.Y ;  /* 0x0000000000027919 */ /* 0x000e6e0000002600 */
[----:B------:R-:W2:Y:S01]  /*0020*/  LDC.64 R4, c[0x0][0x210] ;  /* 0x00008400ff047b82 */ /* 0x000ea20000000a00 */
[----:B------:R-:W-:Y:S01]  /*0030*/  CS2R R10, SRZ ;  /* 0x00000000000a7805 */ /* 0x000fe2000001ff00 */
[----:B------:R-:W-:Y:S01]  /*0040*/  ULDC.64 UR6, c[0x0][0x208] ;  /* 0x0000820000067ab9 */ /* 0x000fe20000000a00 */
[----:B------:R-:W3:Y:S01]  /*0050*/  S2R R0, SR_TID.X ;  /* 0x0000000000007919 */ /* 0x000ee20000002100 */
[----:B------:R-:W4:Y:S04]  /*0060*/  S2R R3, SR_CTAID.X ;  /* 0x0000000000037919 */ /* 0x000f280000002500 */
[----:B------:R-:W5:Y:S08]  /*0070*/  LDC.64 R12, c[0x0][0x218] ;  /* 0x00008600ff0c7b82 */ /* 0x000f700000000a00 */
[----:B------:R-:W2:Y:S08]  /*0080*/  LDC.64 R16, c[0x0][0x220] ;  /* 0x00008800ff107b82 */ /* 0x000eb00000000a00 */
[----:B------:R-:W2:Y:S01]  /*0090*/  LDC.64 R20, c[0x0][0x228] ;  /* 0x00008a00ff147b82 */ /* 0x000ea20000000a00 */
[----:B-1----:R-:W-:Y:S01]  /*00a0*/  SHF.R.S32.HI R7, RZ, 0x1d, R2 ;  /* 0x0000001dff077819 */ /* 0x002fe20000011402 */
[----:B------:R-:W-:-:S06]  /*00b0*/  IMAD.SHL.U32 R2, R2, 0x4, RZ ;  /* 0x0000000402027824 */ /* 0x000fcc00078e00ff */
[----:B------:R-:W1:Y:S01]  /*00c0*/  LDC.64 R22, c[0x0][0x230] ;  /* 0x00008c00ff167b82 */ /* 0x000e620000000a00 */
[----:B------:R-:W-:Y:S02]  /*00d0*/  SGXT R7, R7, 0x1 ;  /* 0x000000010707781a */ /* 0x000fe40000000200 */
[----:B---3--:R-:W-:Y:S02]  /*00e0*/  LOP3.LUT R6, R0, 0x7f, RZ, 0xc0, !PT ;  /* 0x0000007f00067812 */ /* 0x008fe400078ec0ff */
[----:B------:R-:W-:Y:S02]  /*00f0*/  LEA.HI R7, R7, R2, RZ, 0x8 ;  /* 0x0000000207077211 */ /* 0x000fe400078f40ff */
[----:B----4-:R-:W-:Y:S02]  /*0100*/  PRMT R6, R6, 0x6540, R3 ;  /* 0x0000654006067816 */ /* 0x010fe40000000003 */
[C---:B------:R-:W-:Y:S01]  /*0110*/  LOP3.LUT R9, R7.reuse, 0xffffff00, RZ, 0xc0, !PT ;  /* 0xffffff0007097812 */ /* 0x040fe200078ec0ff */
[----:B------:R-:W-:Y:S01]  /*0120*/  IMAD.SHL.U32 R7, R7, 0x100, RZ ;  /* 0x0000010007077824 */ /* 0x000fe200078e00ff */
[----:B------:R-:W-:-:S02]  /*0130*/  ISETP.GE.AND P0, PT, R6, 0x100, PT ;  /* 0x000001000600780c */ /* 0x000fc40003f06270 */
[----:B------:R-:W-:Y:S02]  /*0140*/  IADD3 R24, R2, -R9, RZ ;  /* 0x8000000902187210 */ /* 0x000fe40007ffe0ff */
[----:B------:R-:W-:-:S03]  /*0150*/  LOP3.LUT R7, R7, 0xffff0000, RZ, 0xc0, !PT ;  /* 0xffff000007077812 */ /* 0x000fc600078ec0ff */
[----:B-----5:R-:W-:-:S04]  /*0160*/  IMAD.WIDE R12, R24, 0x4, R12 ;  /* 0x00000004180c7825 */ /* 0x020fc800078e020c */
[----:B------:R-:W-:Y:S01]  /*0170*/  IMAD.IADD R8, R24, 0x1, R7 ;  /* 0x0000000118087824 */ /* 0x000fe200078e0207 */
[----:B------:R-:W-:Y:S01]  /*0180*/  LOP3.LUT R7, R6, 0x80, RZ, 0xfc, !PT ;  /* 0x0000008006077812 */ /* 0x000fe200078efcff */
[----:B0-2---:R-:W-:Y:S01]  /*0190*/  IMAD.WIDE R16, R24, 0x4, R16 ;  /* 0x0000000418107825 */ /* 0x005fe200078e0210 */
[----:B------:R-:W2:Y:S02]  /*01a0*/  LDG.E.EL.128 R12, desc[UR6][R12.64] ;  /* 0x000000060c0c7981 */ /* 0x000ea4000c2e1d00 */
[C---:B------:R-:W-:Y:S01]  /*01b0*/  ISETP.GE.AND P1, PT, R7.reuse, 0x100, PT ;  /* 0x000001000700780c */ /* 0x040fe20003f26270 */
[----:B------:R-:W-:Y:S01]  /*01c0*/  IMAD R27, R6, 0x100, R8 ;  /* 0x00000100061b7824 */ /* 0x000fe200078e0208 */
[----:B------:R-:W-:Y:S02]  /*01d0*/  LEA R29, R7, R8, 0x8 ;  /* 0x00000008071d7211 */ /* 0x000fe400078e40ff */
[----:B------:R-:W-:Y:S02]  /*01e0*/  CS2R R6, SRZ ;  /* 0x0000000000067805 */ /* 0x000fe4000001ff00 */
[----:B------:R-:W-:Y:S01]  /*01f0*/  CS2R R8, SRZ ;  /* 0x0000000000087805 */ /* 0x000fe2000001ff00 */
[--C-:B------:R-:W-:Y:S01]  /*0200*/  IMAD.WIDE R26, R27, 0x4, R4.reuse ;  /* 0x000000041b1a7825 */ /* 0x100fe200078e0204 */
[----:B------:R-:W3:Y:S03]  /*0210*/  LDG.E.EL.128 R16, desc[UR6][R16.64] ;  /* 0x0000000610107981 */ /* 0x000ee6000c2e1d00 */
[----:B------:R-:W-:Y:S01]  /*0220*/  IMAD.WIDE R28, R29, 0x4, R4 ;  /* 0x000000041d1c7825 */ /* 0x000fe200078e0204 */
[----:B------:R-:W-:-:S04]  /*0230*/  CS2R R4, SRZ ;  /* 0x0000000000047805 */ /* 0x000fc8000001ff00 */
[----:B------:R-:W2:Y:S04]  /*0240*/  @!P1 LDG.E.EL.128 R8, desc[UR6][R28.64] ;  /* 0x000000061c089981 */ /* 0x000ea8000c2e1d00 */
[----:B------:R-:W4:Y:S01]  /*0250*/  @!P0 LDG.E.EL.128 R4, desc[UR6][R26.64] ;  /* 0x000000061a048981 */ /* 0x000f22000c2e1d00 */
[----:B------:R-:W-:-:S04]  /*0260*/  IMAD.WIDE R20, R24, 0x4, R20 ;  /* 0x0000000418147825 */ /* 0x000fc800078e0214 */
[----:B-1----:R-:W-:Y:S02]  /*0270*/  IMAD.WIDE R24, R24, 0x4, R22 ;  /* 0x0000000418187825 */ /* 0x002fe400078e0216 */
[----:B------:R-:W5:Y:S04]  /*0280*/  LDG.E.EL.128 R20, desc[UR6][R20.64] ;  /* 0x0000000614147981 */ /* 0x000f68000c2e1d00 */
[----:B------:R-:W5:Y:S01]  /*0290*/  LDG.E.EL.128 R24, desc[UR6][R24.64] ;  /* 0x0000000618187981 */ /* 0x000f62000c2e1d00 */
[----:B------:R-:W0:Y:S01]  /*02a0*/  S2UR UR5, SR_CgaCtaId ;  /* 0x00000000000579c3 */ /* 0x000e220000008800 */
[----:B------:R-:W-:Y:S02]  /*02b0*/  UMOV UR4, 0x400 ;  /* 0x0000040000047882 */ /* 0x000fe40000000000 */
[----:B0-----:R-:W-:Y:S01]  /*02c0*/  UPRMT UR4, UR5, 0x654, UR4 ;  /* 0x0000065405047896 */ /* 0x001fe20008000004 */
[----:B---3--:R-:W-:Y:S01]  /*02d0*/  FADD R16, R16, 9.9999997473787516356e-06 ;  /* 0x3727c5ac10107421 */ /* 0x008fe20000000000 */
[C---:B--2---:R-:W-:Y:S01]  /*02e0*/  FADD R8, -R12.reuse, R8 ;  /* 0x000000080c087221 */ /* 0x044fe20000000100 */
[----:B----4-:R-:W-:Y:S01]  /*02f0*/  FADD R4, -R12, R4 ;  /* 0x000000040c047221 */ /* 0x010fe20000000100 */
[----:B------:R-:W-:Y:S01]  /*0300*/  FADD R12, R17, 9.9999997473787516356e-06 ;  /* 0x3727c5ac110c7421 */ /* 0x000fe20000000000 */
[----:B------:R-:W-:-:S02]  /*0310*/  FADD R17, R18, 9.9999997473787516356e-06 ;  /* 0x3727c5ac12117421 */ /* 0x000fc40000000000 */
[----:B------:R-:W0:Y:S01]  /*0320*/  MUFU.SQRT R16, R16 ;  /* 0x0000001000107308 */ /* 0x000e220000002000 */
[----:B------:R-:W-:-:S07]  /*0330*/  FADD R19, R19, 9.9999997473787516356e-06 ;  /* 0x3727c5ac13137421 */ /* 0x000fce0000000000 */
[----:B------:R-:W1:Y:S08]  /*0340*/  MUFU.SQRT R12, R12 ;  /* 0x0000000c000c7308 */ /* 0x000e700000002000 */
[----:B------:R-:W2:Y:S01]  /*0350*/  MUFU.SQRT R17, R17 ;  /* 0x0000001100117308 */ /* 0x000ea20000002000 */
[----:B0-----:R-:W-:-:S07]  /*0360*/  FSETP.GT.AND P2, PT, R16, 8.50705917302346158658e+37, PT ;  /* 0x7e8000001000780b */ /* 0x001fce0003f44000 */
[----:B------:R-:W0:Y:S01]  /*0370*/  MUFU.SQRT R18, R19 ;  /* 0x0000001300127308 */ /* 0x000e220000002000 */
[C---:B-1----:R-:W-:Y:S02]  /*0380*/  FSETP.GT.AND P6, PT, R12.reuse, 8.50705917302346158658e+37, PT ;  /* 0x7e8000000c00780b */ /* 0x042fe40003fc4000 */
[----:B------:R-:W-:Y:S02]  /*0390*/  FSETP.GEU.AND P5, PT, R12, 1.175494350822287508e-38, PT ;  /* 0x008000000c00780b */ /* 0x000fe40003fae000 */
[----:B------:R-:W-:Y:S02]  /*03a0*/  FSETP.GEU.AND P0, PT, R16, 1.175494350822287508e-38, PT ;  /* 0x008000001000780b */ /* 0x000fe40003f0e000 */
[C---:B--2---:R-:W-:Y:S02]  /*03b0*/  FSETP.GT.AND P4, PT, R17.reuse, 8.50705917302346158658e+37, PT ;  /* 0x7e8000001100780b */ /* 0x044fe40003f84000 */
[----:B------:R-:W-:Y:S01]  /*03c0*/  FSETP.GEU.AND P3, PT, R17, 1.175494350822287508e-38, PT ;  /* 0x008000001100780b */ /* 0x000fe20003f6e000 */
[C---:B------:R-:W-:Y:S01]  /*03d0*/  FADD R5, -R13.reuse, R5 ;  /* 0x000000050d057221 */ /* 0x040fe20000000100 */
[----:B------:R-:W-:Y:S01]  /*03e0*/  FADD R9, -R13, R9 ;  /* 0x000000090d097221 */ /* 0x000fe20000000100 */
[----:B------:R-:W-:-:S02]  /*03f0*/  IMAD.MOV.U32 R13, RZ, RZ, 0x3e800000 ;  /* 0x3e800000ff0d7424 */ /* 0x000fc400078e00ff */
[----:B------:R-:W-:Y:S01]  /*0400*/  FADD R6, -R14, R6 ;  /* 0x000000060e067221 */ /* 0x000fe20000000100 */
[----:B0-----:R-:W-:Y:S01]  /*0410*/  FSETP.GT.AND P1, PT, R18, 8.50705917302346158658e+37, PT ;  /* 0x7e8000001200780b */ /* 0x001fe20003f24000 */
[----:B------:R-:W-:Y:S01]  /*0420*/  @P6 FMUL R12, R12, 0.25 ;  /* 0x3e8000000c0c6820 */ /* 0x000fe20000400000 */
[----:B------:R-:W-:Y:S01]  /*0430*/  FADD R10, -R14, R10 ;  /* 0x0000000a0e0a7221 */ /* 0x000fe20000000100 */
[----:B------:R-:W-:Y:S01]  /*0440*/  @P2 FMUL R16, R16, 0.25 ;  /* 0x3e80000010102820 */ /* 0x000fe20000400000 */
[----:B------:R-:W-:Y:S01]  /*0450*/  FSEL R14, R13, 1, P6 ;  /* 0x3f8000000d0e7808 */ /* 0x000fe20003000000 */
[----:B------:R-:W-:Y:S01]  /*0460*/  @P4 FMUL R17, R17, 0.25 ;  /* 0x3e80000011114820 */ /* 0x000fe20000400000 */
[----:B------:R-:W-:Y:S01]  /*0470*/  FSETP.GEU.AND P6, PT, R18, 1.175494350822287508e-38, PT ;  /* 0x008000001200780b */ /* 0x000fe20003fce000 */
[----:B------:R-:W-:Y:S01]  /*0480*/  @!P5 FMUL R12, R12, 16777216 ;  /* 0x4b8000000c0cd820 */ /* 0x000fe20000400000 */
[----:B------:R-:W-:Y:S01]  /*0490*/  @!P0 FMUL R16, R16, 16777216 ;  /* 0x4b80000010108820 */ /* 0x000fe20000400000 */
[----:B------:R-:W-:-:S02]  /*04a0*/  @!P3 FMUL R17, R17, 16777216 ;  /* 0x4b8000001111b820 */ /* 0x000fc40000400000 */
[----:B------:R0:W1:Y:S02]  /*04b0*/  MUFU.RCP R19, R12 ;  /* 0x0000000c00137308 */ /* 0x0000640000001000 */
[----:B------:R-:W-:Y:S01]  /*04c0*/  @P1 FMUL R18, R18, 0.25 ;  /* 0x3e80000012121820 */ /* 0x000fe20000400000 */
[----:B------:R-:W-:-:S05]  /*04d0*/  FADD R7, -R15, R7 ;  /* 0x000000070f077221 */ /* 0x000fca0000000100 */
[----:B------:R-:W2:Y:S01]  /*04e0*/  MUFU.RCP R16, R16 ;  /* 0x0000001000107308 */ /* 0x000ea20000001000 */
[----:B------:R-:W-:Y:S01]  /*04f0*/  FADD R11, -R15, R11 ;  /* 0x0000000b0f0b7221 */ /* 0x000fe20000000100 */
[----:B------:R-:W-:Y:S01]  /*0500*/  @!P6 FMUL R18, R18, 16777216 ;  /* 0x4b8000001212e820 */ /* 0x000fe20000400000 */
[----:B------:R-:W-:-:S05]  /*0510*/  FSEL R15, R13, 1, P2 ;  /* 0x3f8000000d0f7808 */ /* 0x000fca0001000000 */
[----:B------:R-:W3:Y:S01]  /*0520*/  MUFU.RCP R17, R17 ;  /* 0x0000001100117308 */ /* 0x000ee20000001000 */
[----:B0-----:R-:W-:Y:S01]  /*0530*/  FSEL R12, R13, 1, P4 ;  /* 0x3f8000000d0c7808 */ /* 0x001fe20002000000 */
[----:B------:R-:W-:Y:S01]  /*0540*/  @!P5 FMUL R14, R14, 16777216 ;  /* 0x4b8000000e0ed820 */ /* 0x000fe20000400000 */
[----:B------:R-:W-:-:S03]  /*0550*/  @!P0 FMUL R15, R15, 16777216 ;  /* 0x4b8000000f0f8820 */ /* 0x000fc60000400000 */
[----:B-1----:R-:W-:Y:S02]  /*0560*/  FMUL R14, R19, R14 ;  /* 0x0000000e130e7220 */ /* 0x002fe40000400000 */
[----:B------:R-:W0:Y:S01]  /*0570*/  MUFU.RCP R18, R18 ;  /* 0x0000001200127308 */ /* 0x000e220000001000 */
[----:B------:R-:W-:Y:S01]  /*0580*/  @!P3 FMUL R12, R12, 16777216 ;  /* 0x4b8000000c0cb820 */ /* 0x000fe20000400000 */
[----:B------:R-:W-:Y:S01]  /*0590*/  FSEL R19, R13, 1, P1 ;  /* 0x3f8000000d137808 */ /* 0x000fe20000800000 */
[----:B--2---:R-:W-:Y:S02]  /*05a0*/  FMUL R13, R16, R15 ;  /* 0x0000000f100d7220 */ /* 0x004fe40000400000 */
[----:B---3--:R-:W-:Y:S01]  /*05b0*/  FMUL R17, R17, R12 ;  /* 0x0000000c11117220 */ /* 0x008fe20000400000 */
[C---:B------:R-:W-:Y:S01]  /*05c0*/  FMUL R12, R14.reuse, R9 ;  /* 0x000000090e0c7220 */ /* 0x040fe20000400000 */
[C---:B------:R-:W-:Y:S01]  /*05d0*/  FMUL R9, R13.reuse, R8 ;  /* 0x000000080d097220 */ /* 0x040fe20000400000 */
[----:B------:R-:W-:Y:S01]  /*05e0*/  FMUL R13, R13, R4 ;  /* 0x000000040d0d7220 */ /* 0x000fe20000400000 */
[----:B------:R-:W-:Y:S01]  /*05f0*/  @!P6 FMUL R19, R19, 16777216 ;  /* 0x4b8000001313e820 */ /* 0x000fe20000400000 */
[----:B------:R-:W-:Y:S01]  /*0600*/  FMUL R14, R14, R5 ;  /* 0x000000050e0e7220 */ /* 0x000fe20000400000 */
[C---:B------:R-:W-:Y:S01]  /*0610*/  FMUL R5, R17.reuse, R10 ;  /* 0x0000000a11057220 */ /* 0x040fe20000400000 */
[--C-:B-----5:R-:W-:Y:S01]  /*0620*/  FFMA R13, R20, R13, R24.reuse ;  /* 0x0000000d140d7223 */ /* 0x120fe20000000018 */
[----:B0-----:R-:W-:Y:S01]  /*0630*/  FMUL R16, R18, R19 ;  /* 0x0000001312107220 */ /* 0x001fe20000400000 */
[----:B------:R-:W-:Y:S01]  /*0640*/  FMUL R17, R17, R6 ;  /* 0x0000000611117220 */ /* 0x000fe20000400000 */
[----:B------:R-:W-:Y:S01]  /*0650*/  FFMA R9, R20, R9, R24 ;  /* 0x0000000914097223 */ /* 0x000fe20000000018 */
[--C-:B------:R-:W-:Y:S01]  /*0660*/  FFMA R14, R21, R14, R25.reuse ;  /* 0x0000000e150e7223 */ /* 0x100fe20000000019 */
[C---:B------:R-:W-:Y:S01]  /*0670*/  FSETP.GEU.AND P0, PT, R13.reuse, RZ, PT ;  /* 0x000000ff0d00720b */ /* 0x040fe20003f0e000 */
[----:B------:R-:W-:Y:S01]  /*0680*/  FMUL R4, R16, R11 ;  /* 0x0000000b10047220 */ /* 0x000fe20000400000 */
[--C-:B------:R-:W-:Y:S01]  /*0690*/  FFMA R17, R22, R17, R26.reuse ;  /* 0x0000001116117223 */ /* 0x100fe2000000001a */
[----:B------:R-:W-:Y:S01]  /*06a0*/  FMUL R16, R16, R7 ;  /* 0x0000000710107220 */ /* 0x000fe20000400000 */
[----:B------:R-:W-:Y:S01]  /*06b0*/  FSEL R6, R13, RZ, P0 ;  /* 0x000000ff0d067208 */ /* 0x000fe20000000000 */
[----:B------:R-:W-:Y:S01]  /*06c0*/  FFMA R21, R21, R12, R25 ;  /* 0x0000000c15157223 */ /* 0x000fe20000000019 */
[----:B------:R-:W-:Y:S01]  /*06d0*/  LOP3.LUT R11, R0, 0x7f, RZ, 0xc0, !PT ;  /* 0x0000007f000b7812 */ /* 0x000fe200078ec0ff */
[----:B------:R-:W-:Y:S01]  /*06e0*/  FFMA R5, R22, R5, R26 ;  /* 0x0000000516057223 */ /* 0x000fe2000000001a */
[----:B------:R-:W-:Y:S01]  /*06f0*/  FSETP.GEU.AND P2, PT, R14, RZ, PT ;  /* 0x000000ff0e00720b */ /* 0x000fe20003f4e000 */
[--C-:B------:R-:W-:Y:S01]  /*0700*/  FFMA R16, R23, R16, R27.reuse ;  /* 0x0000001017107223 */ /* 0x100fe2000000001b */
[----:B------:R-:W-:Y:S01]  /*0710*/  FSETP.GEU.AND P0, PT, R9, RZ, PT ;  /* 0x000000ff0900720b */ /* 0x000fe20003f0e000 */
[----:B------:R-:W-:Y:S01]  /*0720*/  FFMA R4, R23, R4, R27 ;  /* 0x0000000417047223 */ /* 0x000fe2000000001b */
[----:B------:R-:W-:-:S02]  /*0730*/  FSETP.GEU.AND P1, PT, R17, RZ, PT ;  /* 0x000000ff1100720b */ /* 0x000fc40003f2e000 */
[----:B------:R-:W-:Y:S02]  /*0740*/  LEA R11, R11, UR4, 0x2 ;  /* 0x000000040b0b7c11 */ /* 0x000fe4000f8e10ff */
[----:B------:R-:W-:Y:S02]  /*0750*/  FSEL R14, R14, RZ, P2 ;  /* 0x000000ff0e0e7208 */ /* 0x000fe40001000000 */
[----:B------:R-:W-:Y:S02]  /*0760*/  FSEL R18, R9, RZ, P0 ;  /* 0x000000ff09127208 */ /* 0x000fe40000000000 */
[----:B------:R-:W-:Y:S02]  /*0770*/  FSEL R8, R17, RZ, P1 ;  /* 0x000000ff11087208 */ /* 0x000fe40000800000 */
[----:B------:R-:W-:Y:S02]  /*0780*/  FSETP.GEU.AND P2, PT, R21, RZ, PT ;  /* 0x000000ff1500720b */ /* 0x000fe40003f4e000 */
[----:B------:R-:W-:-:S02]  /*0790*/  FSETP.GEU.AND P1, PT, R5, RZ, PT ;  /* 0x000000ff0500720b */ /* 0x000fc40003f2e000 */
[----:B------:R-:W-:Y:S02]  /*07a0*/  FSETP.GEU.AND P0, PT, R4, RZ, PT ;  /* 0x000000ff0400720b */ /* 0x000fe40003f0e000 */
[C---:B------:R-:W-:Y:S01]  /*07b0*/  FSETP.GEU.AND P3, PT, R16.reuse, RZ, PT ;  /* 0x000000ff1000720b */ /* 0x040fe20003f6e000 */
[----:B------:R0:W-:Y:S01]  /*07c0*/  STS [R11+0x404], R14 ;  /* 0x0004040e0b007388 */ /* 0x0001e20000000800 */
[----:B------:R-:W-:Y:S02]  /*07d0*/  FSEL R20, R5, RZ, P1 ;  /* 0x000000ff05147208 */ /* 0x000fe40000800000 */
[----:B------:R-:W-:Y:S01]  /*07e0*/  FSEL R16, R16, RZ, P3 ;  /* 0x000000ff10107208 */ /* 0x000fe20001800000 */
[----:B------:R1:W-:Y:S01]  /*07f0*/  STS [R11+0x200], R18 ;  /* 0x000200120b007388 */ /* 0x0003e20000000800 */
[----:B0-----:R-:W-:Y:S02]  /*0800*/  FSEL R14, R21, RZ, P2 ;  /* 0x000000ff150e7208 */ /* 0x001fe40001000000 */
[----:B-1----:R-:W-:Y:S01]  /*0810*/  FSEL R18, R4, RZ, P0 ;  /* 0x000000ff04127208 */ /* 0x002fe20000000000 */
[----:B------:R-:W-:Y:S04]  /*0820*/  STS [R11], R6 ;  /* 0x000000060b007388 */ /* 0x000fe80000000800 */
[----:B------:R0:W-:Y:S04]  /*0830*/  STS [R11+0x808], R8 ;  /* 0x000808080b007388 */ /* 0x0001e80000000800 */
[----:B------:R-:W-:Y:S04]  /*0840*/  STS [R11+0x604], R14 ;  /* 0x0006040e0b007388 */ /* 0x000fe80000000800 */
[----:B------:R-:W-:Y:S01]  /*0850*/  STS [R11+0xa08], R20 ;  /* 0x000a08140b007388 */ /* 0x000fe20000000800 */
[----:B------:R-:W-:Y:S01]  /*0860*/  SHF.R.U32.HI R7, RZ, 0x4, R0 ;  /* 0x00000004ff077819 */ /* 0x000fe20000011600 */
[----:B0-----:R-:W0:Y:S02]  /*0870*/  LDC.64 R8, c[0x0][0x238] ;  /* 0x00008e00ff087b82 */ /* 0x001e240000000a00 */
[----:B------:R-:W-:Y:S04]  /*0880*/  STS [R11+0xc0c], R16 ;  /* 0x000c0c100b007388 */ /* 0x000fe80000000800 */
[----:B------:R1:W-:Y:S01]  /*0890*/  STS [R11+0xe0c], R18 ;  /* 0x000e0c120b007388 */ /* 0x0003e20000000800 */
[----:B------:R-:W-:-:S02]  /*08a0*/  LOP3.LUT R7, R7, 0x4, RZ, 0xc0, !PT ;  /* 0x0000000407077812 */ /* 0x000fc400078ec0ff */
[----:B------:R-:W-:-:S03]  /*08b0*/  SHF.L.U32 R12, R0, 0x2, RZ ;  /* 0x00000002000c7819 */ /* 0x000fc600000006ff */
[----:B------:R-:W-:Y:S01]  /*08c0*/  VIADD R7, R7, UR4 ;  /* 0x0000000407077c36 */ /* 0x000fe20008000000 */
[----:B------:R-:W-:-:S04]  /*08d0*/  LOP3.LUT R10, R12, 0x1fc, RZ, 0xc0, !PT ;  /* 0x000001fc0c0a7812 */ /* 0x000fc800078ec0ff */
[----:B------:R-:W-:Y:S01]  /*08e0*/  LEA R15, R10, R7, 0x2 ;  /* 0x000000070a0f7211 */ /* 0x000fe200078e10ff */
[----:B------:R-:W-:Y:S01]  /*08f0*/  BAR.SYNC.DEFER_BLOCKING 0x0 ;  /* 0x0000000000007b1d */ /* 0x000fe20000010000 */
[----:B------:R-:W-:Y:S02]  /*0900*/  SHF.R.U32.HI R13, RZ, 0x6, R0 ;  /* 0x00000006ff0d7819 */ /* 0x000fe40000011600 */
[----:B------:R-:W-:-:S03]  /*0910*/  LOP3.LUT R12, R12, 0xfc, RZ, 0xc0, !PT ;  /* 0x000000fc0c0c7812 */ /* 0x000fc600078ec0ff */
[----:B------:R-:W-:Y:S04]  /*0920*/  LDS R4, [R15] ;  /* 0x000000000f047984 */ /* 0x000fe80000000800 */
[----:B------:R-:W-:Y:S04]  /*0930*/  LDS R5, [R15+0x4] ;  /* 0x000004000f057984 */ /* 0x000fe80000000800 */
[----:B------:R-:W-:Y:S04]  /*0940*/  LDS R6, [R15+0x8] ;  /* 0x000008000f067984 */ /* 0x000fe80000000800 */
[----:B------:R-:W2:Y:S01]  /*0950*/  LDS R7, [R15+0xc] ;  /* 0x00000c000f077984 */ /* 0x000ea20000000800 */
[----:B------:R-:W-:-:S02]  /*0960*/  SGXT.U32 R13, R13, 0x1 ;  /* 0x000000010d0d781a */ /* 0x000fc40000000000 */
[----:B------:R-:W-:Y:S02]  /*0970*/  PRMT R12, R12, 0x6540, R3 ;  /* 0x000065400c0c7816 */ /* 0x000fe40000000003 */
[----:B------:R-:W-:Y:S02]  /*0980*/  LOP3.LUT R0, R10, 0x200, RZ, 0xfc, !PT ;  /* 0x000002000a007812 */ /* 0x000fe400078efcff */
[----:B------:R-:W-:Y:S02]  /*0990*/  LOP3.LUT R13, R2, R13, RZ, 0xfc, !PT ;  /* 0x0000000d020d7212 */ /* 0x000fe400078efcff */
[----:B------:R-:W-:Y:S02]  /*09a0*/  ISETP.GE.AND P0, PT, R12, 0x100, PT ;  /* 0x000001000c00780c */ /* 0x000fe40003f06270 */
[----:B------:R-:W-:Y:S01]  /*09b0*/  SHF.R.U32.HI R0, RZ, 0x6, R0 ;  /* 0x00000006ff007819 */ /* 0x000fe20000011600 */
[----:B------:R-:W-:-:S03]  /*09c0*/  IMAD R13, R13, 0x100, R12 ;  /* 0x000001000d0d7824 */ /* 0x000fc600078e020c */
[----:B------:R-:W-:Y:S01]  /*09d0*/  LOP3.LUT R0, R0, 0xc, RZ, 0xc0, !PT ;  /* 0x0000000c00007812 */ /* 0x000fe200078ec0ff */
[----:B0-----:R-:W-:-:S03]  /*09e0*/  IMAD.WIDE R2, R13, 0x4, R8 ;  /* 0x000000040d027825 */ /* 0x001fc600078e0208 */
[----:B-1----:R-:W-:-:S05]  /*09f0*/  IADD3 R11, R0, UR4, RZ ;  /* 0x00000004000b7c10 */ /* 0x002fca000fffe0ff */
[----:B------:R-:W-:Y:S01]  /*0a00*/  IMAD R11, R10, 0x4, R11 ;  /* 0x000000040a0b7824 */ /* 0x000fe200078e020b */
[----:B--2---:R0:W-:Y:S02]  /*0a10*/  @!P0 STG.E.128 desc[UR6][R2.64], R4 ;  /* 0x0000000402008986 */ /* 0x0041e4000c101d06 */
[----:B0-----:R-:W-:Y:S05]  /*0a20*/  @P0 EXIT ;  /* 0x000000000000094d */ /* 0x001fea0003800000 */
[----:B0-----:R-:W-:Y:S01]  /*0a30*/  LDS R4, [R11+0x800] ;  /* 0x000800000b047984 */ /* 0x001fe20000000800 */
[----:B------:R-:W-:-:S03]  /*0a40*/  IADD3 R13, R13, 0x200, RZ ;  /* 0x000002000d0d7810 */ /* 0x000fc60007ffe0ff */
[----:B------:R-:W-:Y:S02]  /*0a50*/  LDS R5, [R11+0x804] ;  /* 0x000804000b057984 */ /* 0x000fe40000000800 */
[----:B------:R-:W-:Y:S02]  /*0a60*/  IMAD.WIDE R8, R13, 0x4, R8 ;  /* 0x000000040d087825 */ /* 0x000fe400078e0208 */
[----:B------:R-:W-:Y:S04]  /*0a70*/  LDS R6, [R11+0x808] ;  /* 0x000808000b067984 */ /* 0x000fe80000000800 */
[----:B------:R-:W0:Y:S04]  /*0a80*/  LDS R7, [R11+0x80c] ;  /* 0x00080c000b077984 */ /* 0x000e280000000800 */
[----:B0-----:R-:W-:Y:S01]  /*0a90*/  STG.E.128 desc[UR6][R8.64], R4 ;  /* 0x0000000408007986 */ /* 0x001fe2000c101d06 */
[----:B------:R-:W-:Y:S05]  /*0aa0*/  EXIT ;  /* 0x000000000000794d */ /* 0x000fea0003800000 */
.L_x_0:
[----:B------:R-:W-:-:S00]  /*0ab0*/  BRA `(.L_x_0) ;  /* 0xfffffffc00fc7947 */ /* 0x000fc0000383ffff */
[----:B------:R-:W-:-:S00]  /*0ac0*/  NOP ;  /* 0x0000000000007918 */ /* 0x000fc00000000000 */
        /* <DEDUP_REMOVED lines=11> */
.L_x_1:


//--------------------- .nv.global.init           --------------------------
	.section	.nv.global.init,"aw",@progbits
.nv.global.init:
	.type		_$_str,@object
	.size		_$_str,(_$_str_$_2 - _$_str)
_$_str:
        /*0000*/ 	.byte	0x5f, 0x5f, 0x43, 0x55, 0x44, 0x41, 0x5f, 0x46, 0x54, 0x5a, 0x00
	.type		_$_str_$_2,@object
	.size		_$_str_$_2,(.L_1 - _$_str_$_2)
_$_str_$_2:
        /*000b*/ 	.byte	0x5f, 0x5f, 0x43, 0x55, 0x44, 0x41, 0x5f, 0x50, 0x52, 0x45, 0x43, 0x5f, 0x53, 0x51, 0x52, 0x54
        /*001b*/ 	.byte	0x00
.L_1:


//--------------------- .nv.shared.triton_poi_fused__native_batch_norm_legit_no_training_relu_19 --------------------------
	.section	.nv.shared.triton_poi_fused__native_batch_norm_legit_no_training_relu_19,"aw",@nobits
	.sectionflags	@""
	.align	16
	.zero		1024


//--------------------- .nv.constant0.triton_poi_fused__native_batch_norm_legit_no_training_relu_19 --------------------------
	.section	.nv.constant0.triton_poi_fused__native_batch_norm_legit_no_training_relu_19,"a",@progbits
	.sectionflags	@""
	.align	4
.nv.constant0.triton_poi_fused__native_batch_norm_legit_no_training_relu_19:
	.zero		584
